//
// Generated by NVIDIA NVVM Compiler
//
// Compiler Build ID: CL-36424714
// Cuda compilation tools, release 13.0, V13.0.88
// Based on NVVM 20.0.0
//

.version 9.0
.target sm_100
.address_size 64

	// .globl	_Z5saxpyPfS_fi

.visible .entry _Z5saxpyPfS_fi(
	.param .u64 .ptr .align 1 _Z5saxpyPfS_fi_param_0,
	.param .u64 .ptr .align 1 _Z5saxpyPfS_fi_param_1,
	.param .f32 _Z5saxpyPfS_fi_param_2,
	.param .u32 _Z5saxpyPfS_fi_param_3
)
{
	.reg .pred 	%p<2>;
	.reg .b32 	%r<6>;
	.reg .b32 	%f<5>;
	.reg .b64 	%rd<8>;

	ld.param.u64 	%rd1, [_Z5saxpyPfS_fi_param_0];
	ld.param.u64 	%rd2, [_Z5saxpyPfS_fi_param_1];
	ld.param.f32 	%f1, [_Z5saxpyPfS_fi_param_2];
	ld.param.u32 	%r2, [_Z5saxpyPfS_fi_param_3];
	mov.u32 	%r3, %tid.x;
	mov.u32 	%r4, %ctaid.x;
	mov.u32 	%r5, %ntid.x;
	mad.lo.s32 	%r1, %r4, %r5, %r3;
	setp.ge.s32 	%p1, %r1, %r2;
	@%p1 bra 	$L__BB0_2;
	cvta.to.global.u64 	%rd3, %rd1;
	cvta.to.global.u64 	%rd4, %rd2;
	mul.wide.s32 	%rd5, %r1, 4;
	add.s64 	%rd6, %rd3, %rd5;
	ld.global.f32 	%f2, [%rd6];
	add.s64 	%rd7, %rd4, %rd5;
	ld.global.f32 	%f3, [%rd7];
	fma.rn.f32 	%f4, %f1, %f2, %f3;
	st.global.f32 	[%rd7], %f4;
$L__BB0_2:
	ret;

}


// ===== COMPILED SASS (sm_100) =====

	.target	sm_100

	.elftype	@"ET_EXEC"


//--------------------- .note.nv.tkinfo           --------------------------
	.section	.note.nv.tkinfo,"",@"SHT_NOTE"
	.sectionflags	@"SHF_NOTE_NV_TKINFO"
	.tkinfo
        /*0018*/ 	.word	0x00000002
        /*0030*/ 	.string	""
        /*0030*/ 	.string	"ptxas"
        /*0030*/ 	.string	"Cuda compilation tools, release 13.0, V13.0.88"
        /*0030*/ 	.string	"Build cuda_13.0.r13.0/compiler.36424714_0"
        /*0030*/ 	.string	"-arch sm_100 -m 64 "



//--------------------- .note.nv.cuinfo           --------------------------
	.section	.note.nv.cuinfo,"",@"SHT_NOTE"
	.sectionflags	@"SHF_NOTE_NV_CUINFO"
        /*0018*/ 	.short	0x0002
        /*001a*/ 	.short	0x0064
        /*001c*/ 	.short	0x0082
	.zero		2


//--------------------- .nv.info                  --------------------------
	.section	.nv.info,"",@"SHT_CUDA_INFO"
	.align	4


	//----- nvinfo : EIATTR_REGCOUNT
	.align		4
        /*0000*/ 	.byte	0x04, 0x2f
        /*0002*/ 	.short	(.L_1 - .L_0)
	.align		4
.L_0:
        /*0004*/ 	.word	index@(_Z5saxpyPfS_fi)
        /*0008*/ 	.word	0x0000000a


	//----- nvinfo : EIATTR_FRAME_SIZE
	.align		4
.L_1:
        /*000c*/ 	.byte	0x04, 0x11
        /*000e*/ 	.short	(.L_3 - .L_2)
	.align		4
.L_2:
        /*0010*/ 	.word	index@(_Z5saxpyPfS_fi)
        /*0014*/ 	.word	0x00000000


	//----- nvinfo : EIATTR_MIN_STACK_SIZE
	.align		4
.L_3:
        /*0018*/ 	.byte	0x04, 0x12
        /*001a*/ 	.short	(.L_5 - .L_4)
	.align		4
.L_4:
        /*001c*/ 	.word	index@(_Z5saxpyPfS_fi)
        /*0020*/ 	.word	0x00000000
.L_5:


//--------------------- .nv.compat                --------------------------
	.section	.nv.compat,"",@"SHT_CUDA_COMPAT_INFO"
	.align	4
        /*0000*/ 	.byte	0x02, 0x09, 0x00, 0x00, 0x02, 0x02, 0x01, 0x00, 0x02, 0x05, 0x05, 0x00, 0x03, 0x07, 0x01, 0x01
        /*0010*/ 	.byte	0x02, 0x03, 0x00, 0x00, 0x02, 0x06, 0x01, 0x00, 0x04, 0x0b, 0x08, 0x00, 0x09, 0x00, 0x00, 0x00
        /*0020*/ 	.byte	0x00, 0x00, 0x00, 0x00


//--------------------- .nv.info._Z5saxpyPfS_fi   --------------------------
	.section	.nv.info._Z5saxpyPfS_fi,"",@"SHT_CUDA_INFO"
	.sectionflags	@""
	.align	4


	//----- nvinfo : EIATTR_CUDA_API_VERSION
	.align		4
        /*0000*/ 	.byte	0x04, 0x37
        /*0002*/ 	.short	(.L_7 - .L_6)
.L_6:
        /*0004*/ 	.word	0x00000082


	//----- nvinfo : EIATTR_KPARAM_INFO
	.align		4
.L_7:
        /*0008*/ 	.byte	0x04, 0x17
        /*000a*/ 	.short	(.L_9 - .L_8)
.L_8:
        /*000c*/ 	.word	0x00000000
        /*0010*/ 	.short	0x0003
        /*0012*/ 	.short	0x0014
        /*0014*/ 	.byte	0x00, 0xf0, 0x11, 0x00


	//----- nvinfo : EIATTR_KPARAM_INFO
	.align		4
.L_9:
        /*0018*/ 	.byte	0x04, 0x17
        /*001a*/ 	.short	(.L_11 - .L_10)
.L_10:
        /*001c*/ 	.word	0x00000000
        /*0020*/ 	.short	0x0002
        /*0022*/ 	.short	0x0010
        /*0024*/ 	.byte	0x00, 0xf0, 0x11, 0x00


	//----- nvinfo : EIATTR_KPARAM_INFO
	.align		4
.L_11:
        /*0028*/ 	.byte	0x04, 0x17
        /*002a*/ 	.short	(.L_13 - .L_12)
.L_12:
        /*002c*/ 	.word	0x00000000
        /*0030*/ 	.short	0x0001
        /*0032*/ 	.short	0x0008
        /*0034*/ 	.byte	0x00, 0xf5, 0x21, 0x00


	//----- nvinfo : EIATTR_KPARAM_INFO
	.align		4
.L_13:
        /*0038*/ 	.byte	0x04, 0x17
        /*003a*/ 	.short	(.L_15 - .L_14)
.L_14:
        /*003c*/ 	.word	0x00000000
        /*0040*/ 	.short	0x0000
        /*0042*/ 	.short	0x0000
        /*0044*/ 	.byte	0x00, 0xf5, 0x21, 0x00


	//----- nvinfo : EIATTR_SPARSE_MMA_MASK
	.align		4
.L_15:
        /*0048*/ 	.byte	0x03, 0x50
        /*004a*/ 	.short	0x0000


	//----- nvinfo : EIATTR_MAXREG_COUNT
	.align		4
        /*004c*/ 	.byte	0x03, 0x1b
        /*004e*/ 	.short	0x00ff


	//----- nvinfo : EIATTR_MERCURY_ISA_VERSION
	.align		4
        /*0050*/ 	.byte	0x03, 0x5f
        /*0052*/ 	.short	0x0101


	//----- nvinfo : EIATTR_VRC_CTA_INIT_COUNT
	.align		4
        /*0054*/ 	.byte	0x02, 0x4a
	.zero		1
	.zero		1


	//----- nvinfo : EIATTR_EXIT_INSTR_OFFSETS
	.align		4
        /*0058*/ 	.byte	0x04, 0x1c
        /*005a*/ 	.short	(.L_17 - .L_16)


	//   ....[0]....
.L_16:
        /*005c*/ 	.word	0x00000070


	//   ....[1]....
        /*0060*/ 	.word	0x00000120


	//----- nvinfo : EIATTR_CBANK_PARAM_SIZE
	.align		4
.L_17:
        /*0064*/ 	.byte	0x03, 0x19
        /*0066*/ 	.short	0x0018


	//----- nvinfo : EIATTR_PARAM_CBANK
	.align		4
        /*0068*/ 	.byte	0x04, 0x0a
        /*006a*/ 	.short	(.L_19 - .L_18)
	.align		4
.L_18:
        /*006c*/ 	.word	index@(.nv.constant0._Z5saxpyPfS_fi)
        /*0070*/ 	.short	0x0380
        /*0072*/ 	.short	0x0018


	//----- nvinfo : EIATTR_SW_WAR
	.align		4
.L_19:
        /*0074*/ 	.byte	0x04, 0x36
        /*0076*/ 	.short	(.L_21 - .L_20)
.L_20:
        /*0078*/ 	.word	0x00000008
.L_21:


//--------------------- .nv.callgraph             --------------------------
	.section	.nv.callgraph,"",@"SHT_CUDA_CALLGRAPH"
	.align	4
	.sectionentsize	8
	.align		4
        /*0000*/ 	.word	0x00000000
	.align		4
        /*0004*/ 	.word	0xffffffff
	.align		4
        /*0008*/ 	.word	0x00000000
	.align		4
        /*000c*/ 	.word	0xfffffffe
	.align		4
        /*0010*/ 	.word	0x00000000
	.align		4
        /*0014*/ 	.word	0xfffffffd
	.align		4
        /*0018*/ 	.word	0x00000000
	.align		4
        /*001c*/ 	.word	0xfffffffc


//--------------------- .text._Z5saxpyPfS_fi      --------------------------
	.section	.text._Z5saxpyPfS_fi,"ax",@progbits
	.align	128
        .global         _Z5saxpyPfS_fi
        .type           _Z5saxpyPfS_fi,@function
        .size           _Z5saxpyPfS_fi,(.L_x_1 - _Z5saxpyPfS_fi)
        .other          _Z5saxpyPfS_fi,@"STO_CUDA_ENTRY STV_DEFAULT"
_Z5saxpyPfS_fi:
.text._Z5saxpyPfS_fi:
[----:B------:R-:W-:Y:S01]  /*0000*/  LDC R1, c[0x0][0x37c] ;  /* 0x0000df00ff017b82 */ /* 0x000fe20000000800 */
[----:B------:R-:W0:Y:S07]  /*0010*/  S2R R7, SR_TID.X ;  /* 0x0000000000077919 */ /* 0x000e2e0000002100 */
[----:B------:R-:W0:Y:S01]  /*0020*/  S2UR UR4, SR_CTAID.X ;  /* 0x00000000000479c3 */ /* 0x000e220000002500 */
[----:B------:R-:W1:Y:S07]  /*0030*/  LDCU UR5, c[0x0][0x394] ;  /* 0x00007280ff0577ac */ /* 0x000e6e0008000800 */
[----:B------:R-:W0:Y:S02]  /*0040*/  LDC R0, c[0x0][0x360] ;  /* 0x0000d800ff007b82 */ /* 0x000e240000000800 */
[----:B0-----:R-:W-:-:S05]  /*0050*/  IMAD R7, R0, UR4, R7 ;  /* 0x0000000400077c24 */ /* 0x001fca000f8e0207 */
[----:B-1----:R-:W-:-:S13]  /*0060*/  ISETP.GE.AND P0, PT, R7, UR5, PT ;  /* 0x0000000507007c0c */ /* 0x002fda000bf06270 */
[----:B------:R-:W-:Y:S05]  /*0070*/  @P0 EXIT ;  /* 0x000000000000094d */ /* 0x000fea0003800000 */
[----:B------:R-:W0:Y:S01]  /*0080*/  LDC.64 R2, c[0x0][0x380] ;  /* 0x0000e000ff027b82 */ /* 0x000e220000000a00 */
[----:B------:R-:W1:Y:S01]  /*0090*/  LDCU.64 UR4, c[0x0][0x358] ;  /* 0x00006b00ff0477ac */ /* 0x000e620008000a00 */
[----:B------:R-:W2:Y:S06]  /*00a0*/  LDCU UR6, c[0x0][0x390] ;  /* 0x00007200ff0677ac */ /* 0x000eac0008000800 */
[----:B------:R-:W3:Y:S01]  /*00b0*/  LDC.64 R4, c[0x0][0x388] ;  /* 0x0000e200ff047b82 */ /* 0x000ee20000000a00 */
[----:B0-----:R-:W-:-:S06]  /*00c0*/  IMAD.WIDE R2, R7, 0x4, R2 ;  /* 0x0000000407027825 */ /* 0x001fcc00078e0202 */
[----:B-1----:R-:W2:Y:S01]  /*00d0*/  LDG.E R2, desc[UR4][R2.64] ;  /* 0x0000000402027981 */ /* 0x002ea2000c1e1900 */
[----:B---3--:R-:W-:-:S05]  /*00e0*/  IMAD.WIDE R4, R7, 0x4, R4 ;  /* 0x0000000407047825 */ /* 0x008fca00078e0204 */
[----:B------:R-:W2:Y:S02]  /*00f0*/  LDG.E R7, desc[UR4][R4.64] ;  /* 0x0000000404077981 */ /* 0x000ea4000c1e1900 */
[----:B--2---:R-:W-:-:S05]  /*0100*/  FFMA R7, R2, UR6, R7 ;  /* 0x0000000602077c23 */ /* 0x004fca0008000007 */
[----:B------:R-:W-:Y:S01]  /*0110*/  STG.E desc[UR4][R4.64], R7 ;  /* 0x0000000704007986 */ /* 0x000fe2000c101904 */
[----:B------:R-:W-:Y:S05]  /*0120*/  EXIT ;  /* 0x000000000000794d */ /* 0x000fea0003800000 */
.L_x_0:
[----:B------:R-:W-:-:S00]  /*0130*/  BRA `(.L_x_0) ;  /* 0xfffffffc00fc7947 */ /* 0x000fc0000383ffff */
[----:B------:R-:W-:-:S00]  /*0140*/  NOP ;  /* 0x0000000000007918 */ /* 0x000fc00000000000 */
        /* <DEDUP_REMOVED lines=11> */
.L_x_1:


//--------------------- .nv.shared.reserved.0     --------------------------
	.section	.nv.shared.reserved.0,"aw",@nobits
	.weak		__nv_reservedSMEM_offset_0_alias
	.size		__nv_reservedSMEM_offset_0_alias, 0, 64
	.other		__nv_reservedSMEM_offset_0_alias,@"STO_CUDA_RESERVED_SHARED STV_DEFAULT"
__nv_reservedSMEM_offset_0_alias:
	.zero		0
	.zero		64


//--------------------- .nv.constant0._Z5saxpyPfS_fi --------------------------
	.section	.nv.constant0._Z5saxpyPfS_fi,"a",@progbits
	.sectionflags	@""
	.align	4
.nv.constant0._Z5saxpyPfS_fi:
	.zero		920


//--------------------- SYMBOLS --------------------------

	.type		.nv.reservedSmem.offset0,@object
	.size		.nv.reservedSmem.offset0,0x4
